//
// Generated by NVIDIA NVVM Compiler
//
// Compiler Build ID: CL-36424714
// Cuda compilation tools, release 13.0, V13.0.88
// Based on NVVM 20.0.0
//

.version 9.0
.target sm_100
.address_size 64

	// .globl	_Z15addKernelSharedPiPKiS1_i
.extern .shared .align 16 .b8 s[];

.visible .entry _Z15addKernelSharedPiPKiS1_i(
	.param .u64 .ptr .align 1 _Z15addKernelSharedPiPKiS1_i_param_0,
	.param .u64 .ptr .align 1 _Z15addKernelSharedPiPKiS1_i_param_1,
	.param .u64 .ptr .align 1 _Z15addKernelSharedPiPKiS1_i_param_2,
	.param .u32 _Z15addKernelSharedPiPKiS1_i_param_3
)
{
	.reg .pred 	%p<3>;
	.reg .b32 	%r<17>;
	.reg .b64 	%rd<12>;

	ld.param.u64 	%rd1, [_Z15addKernelSharedPiPKiS1_i_param_0];
	ld.param.u64 	%rd2, [_Z15addKernelSharedPiPKiS1_i_param_1];
	ld.param.u64 	%rd3, [_Z15addKernelSharedPiPKiS1_i_param_2];
	ld.param.u32 	%r4, [_Z15addKernelSharedPiPKiS1_i_param_3];
	mov.u32 	%r5, %ntid.x;
	shl.b32 	%r6, %r5, 2;
	mov.u32 	%r7, s;
	mov.u32 	%r8, %tid.x;
	mov.u32 	%r9, %ctaid.x;
	mad.lo.s32 	%r1, %r9, %r5, %r8;
	setp.ge.s32 	%p1, %r1, %r4;
	shl.b32 	%r10, %r8, 2;
	add.s32 	%r2, %r7, %r10;
	add.s32 	%r3, %r2, %r6;
	@%p1 bra 	$L__BB0_2;
	cvta.to.global.u64 	%rd4, %rd2;
	cvta.to.global.u64 	%rd5, %rd3;
	mul.wide.s32 	%rd6, %r1, 4;
	add.s64 	%rd7, %rd4, %rd6;
	ld.global.u32 	%r12, [%rd7];
	st.shared.u32 	[%r2], %r12;
	add.s64 	%rd8, %rd5, %rd6;
	ld.global.u32 	%r13, [%rd8];
	st.shared.u32 	[%r3], %r13;
	bra.uni 	$L__BB0_3;
$L__BB0_2:
	mov.b32 	%r11, 0;
	st.shared.u32 	[%r2], %r11;
	st.shared.u32 	[%r3], %r11;
$L__BB0_3:
	setp.ge.s32 	%p2, %r1, %r4;
	bar.sync 	0;
	@%p2 bra 	$L__BB0_5;
	ld.shared.u32 	%r14, [%r2];
	ld.shared.u32 	%r15, [%r3];
	add.s32 	%r16, %r15, %r14;
	cvta.to.global.u64 	%rd9, %rd1;
	mul.wide.s32 	%rd10, %r1, 4;
	add.s64 	%rd11, %rd9, %rd10;
	st.global.u32 	[%rd11], %r16;
$L__BB0_5:
	ret;

}


// ===== COMPILED SASS (sm_100) =====

	.target	sm_100

	.elftype	@"ET_EXEC"


//--------------------- .note.nv.tkinfo           --------------------------
	.section	.note.nv.tkinfo,"",@"SHT_NOTE"
	.sectionflags	@"SHF_NOTE_NV_TKINFO"
	.tkinfo
        /*0018*/ 	.word	0x00000002
        /*0030*/ 	.string	""
        /*0030*/ 	.string	"ptxas"
        /*0030*/ 	.string	"Cuda compilation tools, release 13.0, V13.0.88"
        /*0030*/ 	.string	"Build cuda_13.0.r13.0/compiler.36424714_0"
        /*0030*/ 	.string	"-arch sm_100 -m 64 "



//--------------------- .note.nv.cuinfo           --------------------------
	.section	.note.nv.cuinfo,"",@"SHT_NOTE"
	.sectionflags	@"SHF_NOTE_NV_CUINFO"
        /*0018*/ 	.short	0x0002
        /*001a*/ 	.short	0x0064
        /*001c*/ 	.short	0x0082
	.zero		2


//--------------------- .nv.info                  --------------------------
	.section	.nv.info,"",@"SHT_CUDA_INFO"
	.align	4


	//----- nvinfo : EIATTR_REGCOUNT
	.align		4
        /*0000*/ 	.byte	0x04, 0x2f
        /*0002*/ 	.short	(.L_1 - .L_0)
	.align		4
.L_0:
        /*0004*/ 	.word	index@(_Z15addKernelSharedPiPKiS1_i)
        /*0008*/ 	.word	0x0000000c


	//----- nvinfo : EIATTR_FRAME_SIZE
	.align		4
.L_1:
        /*000c*/ 	.byte	0x04, 0x11
        /*000e*/ 	.short	(.L_3 - .L_2)
	.align		4
.L_2:
        /*0010*/ 	.word	index@(_Z15addKernelSharedPiPKiS1_i)
        /*0014*/ 	.word	0x00000000


	//----- nvinfo : EIATTR_MIN_STACK_SIZE
	.align		4
.L_3:
        /*0018*/ 	.byte	0x04, 0x12
        /*001a*/ 	.short	(.L_5 - .L_4)
	.align		4
.L_4:
        /*001c*/ 	.word	index@(_Z15addKernelSharedPiPKiS1_i)
        /*0020*/ 	.word	0x00000000
.L_5:


//--------------------- .nv.compat                --------------------------
	.section	.nv.compat,"",@"SHT_CUDA_COMPAT_INFO"
	.align	4
        /*0000*/ 	.byte	0x02, 0x09, 0x00, 0x00, 0x02, 0x02, 0x01, 0x00, 0x02, 0x05, 0x05, 0x00, 0x03, 0x07, 0x01, 0x01
        /*0010*/ 	.byte	0x02, 0x03, 0x00, 0x00, 0x02, 0x06, 0x01, 0x00, 0x04, 0x0b, 0x08, 0x00, 0x09, 0x00, 0x00, 0x00
        /*0020*/ 	.byte	0x00, 0x00, 0x00, 0x00


//--------------------- .nv.info._Z15addKernelSharedPiPKiS1_i --------------------------
	.section	.nv.info._Z15addKernelSharedPiPKiS1_i,"",@"SHT_CUDA_INFO"
	.sectionflags	@""
	.align	4


	//----- nvinfo : EIATTR_CUDA_API_VERSION
	.align		4
        /*0000*/ 	.byte	0x04, 0x37
        /*0002*/ 	.short	(.L_7 - .L_6)
.L_6:
        /*0004*/ 	.word	0x00000082


	//----- nvinfo : EIATTR_KPARAM_INFO
	.align		4
.L_7:
        /*0008*/ 	.byte	0x04, 0x17
        /*000a*/ 	.short	(.L_9 - .L_8)
.L_8:
        /*000c*/ 	.word	0x00000000
        /*0010*/ 	.short	0x0003
        /*0012*/ 	.short	0x0018
        /*0014*/ 	.byte	0x00, 0xf0, 0x11, 0x00


	//----- nvinfo : EIATTR_KPARAM_INFO
	.align		4
.L_9:
        /*0018*/ 	.byte	0x04, 0x17
        /*001a*/ 	.short	(.L_11 - .L_10)
.L_10:
        /*001c*/ 	.word	0x00000000
        /*0020*/ 	.short	0x0002
        /*0022*/ 	.short	0x0010
        /*0024*/ 	.byte	0x00, 0xf5, 0x21, 0x00


	//----- nvinfo : EIATTR_KPARAM_INFO
	.align		4
.L_11:
        /*0028*/ 	.byte	0x04, 0x17
        /*002a*/ 	.short	(.L_13 - .L_12)
.L_12:
        /*002c*/ 	.word	0x00000000
        /*0030*/ 	.short	0x0001
        /*0032*/ 	.short	0x0008
        /*0034*/ 	.byte	0x00, 0xf5, 0x21, 0x00


	//----- nvinfo : EIATTR_KPARAM_INFO
	.align		4
.L_13:
        /*0038*/ 	.byte	0x04, 0x17
        /*003a*/ 	.short	(.L_15 - .L_14)
.L_14:
        /*003c*/ 	.word	0x00000000
        /*0040*/ 	.short	0x0000
        /*0042*/ 	.short	0x0000
        /*0044*/ 	.byte	0x00, 0xf5, 0x21, 0x00


	//----- nvinfo : EIATTR_SPARSE_MMA_MASK
	.align		4
.L_15:
        /*0048*/ 	.byte	0x03, 0x50
        /*004a*/ 	.short	0x0000


	//----- nvinfo : EIATTR_MAXREG_COUNT
	.align		4
        /*004c*/ 	.byte	0x03, 0x1b
        /*004e*/ 	.short	0x00ff


	//----- nvinfo : EIATTR_NUM_BARRIERS
	.align		4
        /*0050*/ 	.byte	0x02, 0x4c
        /*0052*/ 	.byte	0x01
	.zero		1


	//----- nvinfo : EIATTR_MERCURY_ISA_VERSION
	.align		4
        /*0054*/ 	.byte	0x03, 0x5f
        /*0056*/ 	.short	0x0101


	//----- nvinfo : EIATTR_VRC_CTA_INIT_COUNT
	.align		4
        /*0058*/ 	.byte	0x02, 0x4a
	.zero		1
	.zero		1


	//----- nvinfo : EIATTR_EXIT_INSTR_OFFSETS
	.align		4
        /*005c*/ 	.byte	0x04, 0x1c
        /*005e*/ 	.short	(.L_17 - .L_16)


	//   ....[0]....
.L_16:
        /*0060*/ 	.word	0x00000180


	//   ....[1]....
        /*0064*/ 	.word	0x000001f0


	//----- nvinfo : EIATTR_CBANK_PARAM_SIZE
	.align		4
.L_17:
        /*0068*/ 	.byte	0x03, 0x19
        /*006a*/ 	.short	0x001c


	//----- nvinfo : EIATTR_PARAM_CBANK
	.align		4
        /*006c*/ 	.byte	0x04, 0x0a
        /*006e*/ 	.short	(.L_19 - .L_18)
	.align		4
.L_18:
        /*0070*/ 	.word	index@(.nv.constant0._Z15addKernelSharedPiPKiS1_i)
        /*0074*/ 	.short	0x0380
        /*0076*/ 	.short	0x001c


	//----- nvinfo : EIATTR_SW_WAR
	.align		4
.L_19:
        /*0078*/ 	.byte	0x04, 0x36
        /*007a*/ 	.short	(.L_21 - .L_20)
.L_20:
        /*007c*/ 	.word	0x00000008
.L_21:


//--------------------- .nv.callgraph             --------------------------
	.section	.nv.callgraph,"",@"SHT_CUDA_CALLGRAPH"
	.align	4
	.sectionentsize	8
	.align		4
        /*0000*/ 	.word	0x00000000
	.align		4
        /*0004*/ 	.word	0xffffffff
	.align		4
        /*0008*/ 	.word	0x00000000
	.align		4
        /*000c*/ 	.word	0xfffffffe
	.align		4
        /*0010*/ 	.word	0x00000000
	.align		4
        /*0014*/ 	.word	0xfffffffd
	.align		4
        /*0018*/ 	.word	0x00000000
	.align		4
        /*001c*/ 	.word	0xfffffffc


//--------------------- .text._Z15addKernelSharedPiPKiS1_i --------------------------
	.section	.text._Z15addKernelSharedPiPKiS1_i,"ax",@progbits
	.align	128
        .global         _Z15addKernelSharedPiPKiS1_i
        .type           _Z15addKernelSharedPiPKiS1_i,@function
        .size           _Z15addKernelSharedPiPKiS1_i,(.L_x_1 - _Z15addKernelSharedPiPKiS1_i)
        .other          _Z15addKernelSharedPiPKiS1_i,@"STO_CUDA_ENTRY STV_DEFAULT"
_Z15addKernelSharedPiPKiS1_i:
.text._Z15addKernelSharedPiPKiS1_i:
[----:B------:R-:W-:Y:S01]  /*0000*/  LDC R1, c[0x0][0x37c] ;  /* 0x0000df00ff017b82 */ /* 0x000fe20000000800 */
[----:B------:R-:W0:Y:S07]  /*0010*/  S2R R0, SR_TID.X ;  /* 0x0000000000007919 */ /* 0x000e2e0000002100 */
[----:B------:R-:W0:Y:S01]  /*0020*/  S2UR UR4, SR_CTAID.X ;  /* 0x00000000000479c3 */ /* 0x000e220000002500 */
[----:B------:R-:W1:Y:S01]  /*0030*/  LDCU UR5, c[0x0][0x398] ;  /* 0x00007300ff0577ac */ /* 0x000e620008000800 */
[----:B------:R-:W2:Y:S06]  /*0040*/  LDCU.64 UR6, c[0x0][0x358] ;  /* 0x00006b00ff0677ac */ /* 0x000eac0008000a00 */
[----:B------:R-:W0:Y:S02]  /*0050*/  LDC R9, c[0x0][0x360] ;  /* 0x0000d800ff097b82 */ /* 0x000e240000000800 */
[----:B0-----:R-:W-:-:S05]  /*0060*/  IMAD R7, R9, UR4, R0 ;  /* 0x0000000409077c24 */ /* 0x001fca000f8e0200 */
[----:B-1----:R-:W-:-:S13]  /*0070*/  ISETP.GE.AND P0, PT, R7, UR5, PT ;  /* 0x0000000507007c0c */ /* 0x002fda000bf06270 */
[----:B------:R-:W0:Y:S08]  /*0080*/  @!P0 LDC.64 R2, c[0x0][0x388] ;  /* 0x0000e200ff028b82 */ /* 0x000e300000000a00 */
[----:B------:R-:W1:Y:S01]  /*0090*/  @!P0 LDC.64 R4, c[0x0][0x390] ;  /* 0x0000e400ff048b82 */ /* 0x000e620000000a00 */
[----:B0-----:R-:W-:-:S06]  /*00a0*/  @!P0 IMAD.WIDE R2, R7, 0x4, R2 ;  /* 0x0000000407028825 */ /* 0x001fcc00078e0202 */
[----:B--2---:R-:W2:Y:S01]  /*00b0*/  @!P0 LDG.E R3, desc[UR6][R2.64] ;  /* 0x0000000602038981 */ /* 0x004ea2000c1e1900 */
[----:B-1----:R-:W-:-:S06]  /*00c0*/  @!P0 IMAD.WIDE R4, R7, 0x4, R4 ;  /* 0x0000000407048825 */ /* 0x002fcc00078e0204 */
[----:B------:R-:W3:Y:S01]  /*00d0*/  @!P0 LDG.E R5, desc[UR6][R4.64] ;  /* 0x0000000604058981 */ /* 0x000ee2000c1e1900 */
[----:B------:R-:W0:Y:S01]  /*00e0*/  S2UR UR5, SR_CgaCtaId ;  /* 0x00000000000579c3 */ /* 0x000e220000008800 */
[----:B------:R-:W-:Y:S02]  /*00f0*/  UMOV UR4, 0x400 ;  /* 0x0000040000047882 */ /* 0x000fe40000000000 */
[----:B0-----:R-:W-:-:S06]  /*0100*/  ULEA UR4, UR5, UR4, 0x18 ;  /* 0x0000000405047291 */ /* 0x001fcc000f8ec0ff */
[----:B------:R-:W-:-:S04]  /*0110*/  LEA R0, R0, UR4, 0x2 ;  /* 0x0000000400007c11 */ /* 0x000fc8000f8e10ff */
[----:B------:R-:W-:Y:S01]  /*0120*/  LEA R6, R9, R0, 0x2 ;  /* 0x0000000009067211 */ /* 0x000fe200078e10ff */
[----:B--2---:R0:W-:Y:S04]  /*0130*/  @!P0 STS [R0], R3 ;  /* 0x0000000300008388 */ /* 0x0041e80000000800 */
[----:B---3--:R0:W-:Y:S04]  /*0140*/  @!P0 STS [R6], R5 ;  /* 0x0000000506008388 */ /* 0x0081e80000000800 */
[----:B------:R0:W-:Y:S04]  /*0150*/  @P0 STS [R0], RZ ;  /* 0x000000ff00000388 */ /* 0x0001e80000000800 */
[----:B------:R0:W-:Y:S01]  /*0160*/  @P0 STS [R6], RZ ;  /* 0x000000ff06000388 */ /* 0x0001e20000000800 */
[----:B------:R-:W-:Y:S06]  /*0170*/  BAR.SYNC.DEFER_BLOCKING 0x0 ;  /* 0x0000000000007b1d */ /* 0x000fec0000010000 */
[----:B------:R-:W-:Y:S05]  /*0180*/  @P0 EXIT ;  /* 0x000000000000094d */ /* 0x000fea0003800000 */
[----:B0-----:R-:W-:Y:S01]  /*0190*/  LDS R0, [R0] ;  /* 0x0000000000007984 */ /* 0x001fe20000000800 */
[----:B------:R-:W0:Y:S03]  /*01a0*/  LDC.64 R2, c[0x0][0x380] ;  /* 0x0000e000ff027b82 */ /* 0x000e260000000a00 */
[----:B------:R-:W1:Y:S01]  /*01b0*/  LDS R5, [R6] ;  /* 0x0000000006057984 */ /* 0x000e620000000800 */
[----:B0-----:R-:W-:Y:S01]  /*01c0*/  IMAD.WIDE R2, R7, 0x4, R2 ;  /* 0x0000000407027825 */ /* 0x001fe200078e0202 */
[----:B-1----:R-:W-:-:S05]  /*01d0*/  IADD3 R5, PT, PT, R0, R5, RZ ;  /* 0x0000000500057210 */ /* 0x002fca0007ffe0ff */
[----:B------:R-:W-:Y:S01]  /*01e0*/  STG.E desc[UR6][R2.64], R5 ;  /* 0x0000000502007986 */ /* 0x000fe2000c101906 */
[----:B------:R-:W-:Y:S05]  /*01f0*/  EXIT ;  /* 0x000000000000794d */ /* 0x000fea0003800000 */
.L_x_0:
[----:B------:R-:W-:-:S00]  /*0200*/  BRA `(.L_x_0) ;  /* 0xfffffffc00fc7947 */ /* 0x000fc0000383ffff */
[----:B------:R-:W-:-:S00]  /*0210*/  NOP ;  /* 0x0000000000007918 */ /* 0x000fc00000000000 */
        /* <DEDUP_REMOVED lines=14> */
.L_x_1:


//--------------------- .nv.shared._Z15addKernelSharedPiPKiS1_i --------------------------
	.section	.nv.shared._Z15addKernelSharedPiPKiS1_i,"aw",@nobits
	.sectionflags	@""
	.align	16
	.zero		1024


//--------------------- .nv.shared.reserved.0     --------------------------
	.section	.nv.shared.reserved.0,"aw",@nobits
	.weak		__nv_reservedSMEM_offset_0_alias
	.size		__nv_reservedSMEM_offset_0_alias, 0, 64
	.other		__nv_reservedSMEM_offset_0_alias,@"STO_CUDA_RESERVED_SHARED STV_DEFAULT"
__nv_reservedSMEM_offset_0_alias:
	.zero		0
	.zero		64


//--------------------- .nv.constant0._Z15addKernelSharedPiPKiS1_i --------------------------
	.section	.nv.constant0._Z15addKernelSharedPiPKiS1_i,"a",@progbits
	.sectionflags	@""
	.align	4
.nv.constant0._Z15addKernelSharedPiPKiS1_i:
	.zero		924


//--------------------- SYMBOLS --------------------------

	.type		.nv.reservedSmem.offset0,@object
	.size		.nv.reservedSmem.offset0,0x4
	.type		.nv.reservedSmem.cap,@object
	.size		.nv.reservedSmem.cap,0x4
